	.headerflags	@"EF_CUDA_TEXMODE_UNIFIED EF_CUDA_64BIT_ADDRESS EF_CUDA_ACCELERATORS EF_CUDA_SM90 EF_CUDA_VIRTUAL_SM(EF_CUDA_SM90)"
	.elftype	@"ET_EXEC"


//--------------------- .nv.info                  --------------------------
	.section	.nv.info,"",@"SHT_CUDA_INFO"
	.align	4


	//----- nvinfo : EIATTR_REGCOUNT
	.align		4
        /*0000*/ 	.byte	0x04, 0x2f
        /*0002*/ 	.short	(.L_3 - .L_2)
	.align		4
.L_2:
        /*0004*/ 	.word	index@(triton_poi_fused__native_batch_norm_legit_no_training_add_relu_16)
        /*0008*/ 	.word	0x00000027


	//----- nvinfo : EIATTR_MIN_STACK_SIZE
	.align		4
.L_3:
        /*000c*/ 	.byte	0x04, 0x12
        /*000e*/ 	.short	(.L_5 - .L_4)
	.align		4
.L_4:
        /*0010*/ 	.word	index@(triton_poi_fused__native_batch_norm_legit_no_training_add_relu_16)
        /*0014*/ 	.word	0x00000000


	//----- nvinfo : EIATTR_FRAME_SIZE
	.align		4
.L_5:
        /*0018*/ 	.byte	0x04, 0x11
        /*001a*/ 	.short	(.L_7 - .L_6)
	.align		4
.L_6:
        /*001c*/ 	.word	index@(triton_poi_fused__native_batch_norm_legit_no_training_add_relu_16)
        /*0020*/ 	.word	0x00000000


	//----- nvinfo : EIATTR_MIN_STACK_SIZE
	.align		4
.L_7:
        /*0024*/ 	.byte	0x04, 0x12
        /*0026*/ 	.short	(.L_9 - .L_8)
	.align		4
.L_8:
        /*0028*/ 	.word	index@(triton_poi_fused__native_batch_norm_legit_no_training_add_relu_16)
        /*002c*/ 	.word	0x00000000
.L_9:


//--------------------- .nv.info.triton_poi_fused__native_batch_norm_legit_no_training_add_relu_16 --------------------------
	.section	.nv.info.triton_poi_fused__native_batch_norm_legit_no_training_add_relu_16,"",@"SHT_CUDA_INFO"
	.sectionflags	@""
	.align	4


	//----- nvinfo : EIATTR_CUDA_API_VERSION
	.align		4
        /*0000*/ 	.byte	0x04, 0x37
        /*0002*/ 	.short	(.L_11 - .L_10)
.L_10:
        /*0004*/ 	.word	0x0000007c


	//----- nvinfo : EIATTR_KPARAM_INFO
	.align		4
.L_11:
        /*0008*/ 	.byte	0x04, 0x17
        /*000a*/ 	.short	(.L_13 - .L_12)
.L_12:
        /*000c*/ 	.word	0x00000000
        /*0010*/ 	.short	0x0007
        /*0012*/ 	.short	0x0038
        /*0014*/ 	.byte	0x00, 0xf0, 0x11, 0x00


	//----- nvinfo : EIATTR_KPARAM_INFO
	.align		4
.L_13:
        /*0018*/ 	.byte	0x04, 0x17
        /*001a*/ 	.short	(.L_15 - .L_14)
.L_14:
        /*001c*/ 	.word	0x00000000
        /*0020*/ 	.short	0x0006
        /*0022*/ 	.short	0x0030
        /*0024*/ 	.byte	0x00, 0xf4, 0x21, 0x00


	//----- nvinfo : EIATTR_KPARAM_INFO
	.align		4
.L_15:
        /*0028*/ 	.byte	0x04, 0x17
        /*002a*/ 	.short	(.L_17 - .L_16)
.L_16:
        /*002c*/ 	.word	0x00000000
        /*0030*/ 	.short	0x0005
        /*0032*/ 	.short	0x0028
        /*0034*/ 	.byte	0x00, 0xf4, 0x21, 0x00


	//----- nvinfo : EIATTR_KPARAM_INFO
	.align		4
.L_17:
        /*0038*/ 	.byte	0x04, 0x17
        /*003a*/ 	.short	(.L_19 - .L_18)
.L_18:
        /*003c*/ 	.word	0x00000000
        /*0040*/ 	.short	0x0004
        /*0042*/ 	.short	0x0020
        /*0044*/ 	.byte	0x00, 0xf4, 0x21, 0x00


	//----- nvinfo : EIATTR_KPARAM_INFO
	.align		4
.L_19:
        /*0048*/ 	.byte	0x04, 0x17
        /*004a*/ 	.short	(.L_21 - .L_20)
.L_20:
        /*004c*/ 	.word	0x00000000
        /*0050*/ 	.short	0x0003
        /*0052*/ 	.short	0x0018
        /*0054*/ 	.byte	0x00, 0xf4, 0x21, 0x00


	//----- nvinfo : EIATTR_KPARAM_INFO
	.align		4
.L_21:
        /*0058*/ 	.byte	0x04, 0x17
        /*005a*/ 	.short	(.L_23 - .L_22)
.L_22:
        /*005c*/ 	.word	0x00000000
        /*0060*/ 	.short	0x0002
        /*0062*/ 	.short	0x0010
        /*0064*/ 	.byte	0x00, 0xf4, 0x21, 0x00


	//----- nvinfo : EIATTR_KPARAM_INFO
	.align		4
.L_23:
        /*0068*/ 	.byte	0x04, 0x17
        /*006a*/ 	.short	(.L_25 - .L_24)
.L_24:
        /*006c*/ 	.word	0x00000000
        /*0070*/ 	.short	0x0001
        /*0072*/ 	.short	0x0008
        /*0074*/ 	.byte	0x00, 0xf4, 0x21, 0x00


	//----- nvinfo : EIATTR_KPARAM_INFO
	.align		4
.L_25:
        /*0078*/ 	.byte	0x04, 0x17
        /*007a*/ 	.short	(.L_27 - .L_26)
.L_26:
        /*007c*/ 	.word	0x00000000
        /*0080*/ 	.short	0x0000
        /*0082*/ 	.short	0x0000
        /*0084*/ 	.byte	0x00, 0xf4, 0x21, 0x00


	//----- nvinfo : EIATTR_SPARSE_MMA_MASK
	.align		4
.L_27:
        /*0088*/ 	.byte	0x03, 0x50
        /*008a*/ 	.short	0x0000


	//----- nvinfo : EIATTR_MAXREG_COUNT
	.align		4
        /*008c*/ 	.byte	0x03, 0x1b
        /*008e*/ 	.short	0x00ff


	//----- nvinfo : EIATTR_EXIT_INSTR_OFFSETS
	.align		4
        /*0090*/ 	.byte	0x04, 0x1c
        /*0092*/ 	.short	(.L_29 - .L_28)


	//   ....[0]....
.L_28:
        /*0094*/ 	.word	0x000007d0


	//----- nvinfo : EIATTR_REQNTID
	.align		4
.L_29:
        /*0098*/ 	.byte	0x04, 0x10
        /*009a*/ 	.short	(.L_31 - .L_30)
.L_30:
        /*009c*/ 	.word	0x00000080
        /*00a0*/ 	.word	0x00000001
        /*00a4*/ 	.word	0x00000001


	//----- nvinfo : EIATTR_CBANK_PARAM_SIZE
	.align		4
.L_31:
        /*00a8*/ 	.byte	0x03, 0x19
        /*00aa*/ 	.short	0x003c


	//----- nvinfo : EIATTR_PARAM_CBANK
	.align		4
        /*00ac*/ 	.byte	0x04, 0x0a
        /*00ae*/ 	.short	(.L_33 - .L_32)
	.align		4
.L_32:
        /*00b0*/ 	.word	index@(.nv.constant0.triton_poi_fused__native_batch_norm_legit_no_training_add_relu_16)
        /*00b4*/ 	.short	0x0210
        /*00b6*/ 	.short	0x003c


	//----- nvinfo : EIATTR_SW_WAR
	.align		4
.L_33:
        /*00b8*/ 	.byte	0x04, 0x36
        /*00ba*/ 	.short	(.L_35 - .L_34)
.L_34:
        /*00bc*/ 	.word	0x00000008
.L_35:


//--------------------- .nv.callgraph             --------------------------
	.section	.nv.callgraph,"",@"SHT_CUDA_CALLGRAPH"
	.align	4
	.sectionentsize	8
	.align		4
        /*0000*/ 	.word	0x00000000
	.align		4
        /*0004*/ 	.word	0xffffffff
	.align		4
        /*0008*/ 	.word	0x00000000
	.align		4
        /*000c*/ 	.word	0xfffffffe
	.align		4
        /*0010*/ 	.word	0x00000000
	.align		4
        /*0014*/ 	.word	0xfffffffd
	.align		4
        /*0018*/ 	.word	0x00000000
	.align		4
        /*001c*/ 	.word	0xfffffffc


//--------------------- .nv.constant4             --------------------------
	.section	.nv.constant4,"a",@progbits
	.align	8
	.align		8
.nv.constant4:
        /*0000*/ 	.dword	_$_str
	.align		8
        /*0008*/ 	.dword	_$_str_$_2


//--------------------- .text.triton_poi_fused__native_batch_norm_legit_no_training_add_relu_16 --------------------------
	.section	.text.triton_poi_fused__native_batch_norm_legit_no_training_add_relu_16,"ax",@progbits
	.align	128
        .global         triton_poi_fused__native_batch_norm_legit_no_training_add_relu_16
        .type           triton_poi_fused__native_batch_norm_legit_no_training_add_relu_16,@function
        .size           triton_poi_fused__native_batch_norm_legit_no_training_add_relu_16,(.L_x_1 - triton_poi_fused__native_batch_norm_legit_no_training_add_relu_16)
        .other          triton_poi_fused__native_batch_norm_legit_no_training_add_relu_16,@"STO_CUDA_ENTRY STV_DEFAULT"
triton_poi_fused__native_batch_norm_legit_no_training_add_relu_16:
.text.triton_poi_fused__native_batch_norm_legit_no_training_add_relu_16:
[----:B------:R-:W-:Y:S01]  /*0000*/  LDC R1, c[0x0][0x28] ;  /* 0x00000a00ff017b82 */ /* 0x000fe20000000800 */
[----:B------:R-:W1:Y:S07]  /*0010*/  S2R R0, SR_TID.X ;  /* 0x0000000000007919 */ /* 0x000e6e0000002100 */
[----:B------:R-:W2:Y:S01]  /*0020*/  LDC.64 R4, c[0x0][0x220] ;  /* 0x00008800ff047b82 */ /* 0x000ea20000000a00 */
[----:B------:R-:W-:Y:S01]  /*0030*/  ULDC.64 UR4, c[0x0][0x208] ;  /* 0x0000820000047ab9 */ /* 0x000fe20000000a00 */
[----:B------:R-:W3:Y:S06]  /*0040*/  S2R R7, SR_CTAID.X ;  /* 0x0000000000077919 */ /* 0x000eec0000002500 */
[----:B------:R-:W4:Y:S08]  /*0050*/  LDC.64 R8, c[0x0][0x218] ;  /* 0x00008600ff087b82 */ /* 0x000f300000000a00 */
[----:B------:R-:W5:Y:S08]  /*0060*/  LDC.64 R20, c[0x0][0x210] ;  /* 0x00008400ff147b82 */ /* 0x000f700000000a00 */
[----:B------:R-:W5:Y:S01]  /*0070*/  LDC.64 R12, c[0x0][0x228] ;  /* 0x00008a00ff0c7b82 */ /* 0x000f620000000a00 */
[----:B-1----:R-:W-:-:S07]  /*0080*/  SHF.L.U32 R0, R0, 0x2, RZ ;  /* 0x0000000200007819 */ /* 0x002fce00000006ff */
[----:B------:R-:W1:Y:S01]  /*0090*/  LDC.64 R16, c[0x0][0x230] ;  /* 0x00008c00ff107b82 */ /* 0x000e620000000a00 */
[----:B---3--:R-:W-:Y:S02]  /*00a0*/  SHF.R.S32.HI R3, RZ, 0x15, R7 ;  /* 0x00000015ff037819 */ /* 0x008fe40000011407 */
[----:B------:R-:W-:Y:S02]  /*00b0*/  LOP3.LUT R0, R0, 0x1fc, RZ, 0xc0, !PT ;  /* 0x000001fc00007812 */ /* 0x000fe400078ec0ff */
[----:B------:R-:W-:Y:S01]  /*00c0*/  SGXT R3, R3, 0x1 ;  /* 0x000000010303781a */ /* 0x000fe20000000200 */
[----:B------:R-:W-:Y:S01]  /*00d0*/  HFMA2.MMA R2, -RZ, RZ, 1.625, 0 ;  /* 0x3e800000ff027435 */ /* 0x000fe200000001ff */
[----:B------:R-:W-:Y:S01]  /*00e0*/  LEA R0, R7, R0, 0xa ;  /* 0x0000000007007211 */ /* 0x000fe200078e50ff */
[----:B------:R-:W3:Y:S03]  /*00f0*/  LDC.64 R24, c[0x0][0x238] ;  /* 0x00008e00ff187b82 */ /* 0x000ee60000000a00 */
[----:B------:R-:W-:-:S04]  /*0100*/  LEA.HI R3, R3, R0, RZ, 0x8 ;  /* 0x0000000003037211 */ /* 0x000fc800078f40ff */
[----:B------:R-:W-:-:S04]  /*0110*/  LOP3.LUT R3, R3, 0xffffff00, RZ, 0xc0, !PT ;  /* 0xffffff0003037812 */ /* 0x000fc800078ec0ff */
[----:B------:R-:W-:-:S05]  /*0120*/  IADD3 R3, R0, -R3, RZ ;  /* 0x8000000300037210 */ /* 0x000fca0007ffe0ff */
[----:B--2---:R-:W-:-:S06]  /*0130*/  IMAD.WIDE R4, R3, 0x4, R4 ;  /* 0x0000000403047825 */ /* 0x004fcc00078e0204 */
[----:B------:R-:W2:Y:S01]  /*0140*/  LDG.E.EL.128 R4, desc[UR4][R4.64] ;  /* 0x0000000404047981 */ /* 0x000ea2000c2e1d00 */
[----:B----4-:R-:W-:-:S04]  /*0150*/  IMAD.WIDE R8, R3, 0x4, R8 ;  /* 0x0000000403087825 */ /* 0x010fc800078e0208 */
[----:B-----5:R-:W-:Y:S02]  /*0160*/  IMAD.WIDE R20, R0, 0x4, R20 ;  /* 0x0000000400147825 */ /* 0x020fe400078e0214 */
[----:B------:R-:W4:Y:S02]  /*0170*/  LDG.E.EL.128 R8, desc[UR4][R8.64] ;  /* 0x0000000408087981 */ /* 0x000f24000c2e1d00 */
[C---:B0-----:R-:W-:Y:S02]  /*0180*/  IMAD.WIDE R12, R3.reuse, 0x4, R12 ;  /* 0x00000004030c7825 */ /* 0x041fe400078e020c */
[----:B------:R-:W4:Y:S02]  /*0190*/  LDG.E.128 R28, desc[UR4][R20.64+0x800] ;  /* 0x00080004141c7981 */ /* 0x000f24000c1e1d00 */
[----:B-1----:R-:W-:Y:S02]  /*01a0*/  IMAD.WIDE R16, R3, 0x4, R16 ;  /* 0x0000000403107825 */ /* 0x002fe400078e0210 */
[----:B------:R-:W5:Y:S02]  /*01b0*/  LDG.E.128 R32, desc[UR4][R20.64] ;  /* 0x0000000414207981 */ /* 0x000f64000c1e1d00 */
[----:B--2---:R-:W-:Y:S01]  /*01c0*/  FADD R7, R7, 9.9999997473787516356e-06 ;  /* 0x3727c5ac07077421 */ /* 0x004fe20000000000 */
[----:B------:R-:W-:-:S04]  /*01d0*/  FADD R6, R6, 9.9999997473787516356e-06 ;  /* 0x3727c5ac06067421 */ /* 0x000fc80000000000 */
[----:B------:R-:W0:Y:S08]  /*01e0*/  MUFU.SQRT R14, R6 ;  /* 0x00000006000e7308 */ /* 0x000e300000002000 */
[----:B------:R-:W1:Y:S01]  /*01f0*/  MUFU.SQRT R7, R7 ;  /* 0x0000000700077308 */ /* 0x000e620000002000 */
[C---:B0-----:R-:W-:Y:S02]  /*0200*/  FSETP.GT.AND P0, PT, R14.reuse, 8.50705917302346158658e+37, PT ;  /* 0x7e8000000e00780b */ /* 0x041fe40003f04000 */
[----:B------:R-:W-:-:S02]  /*0210*/  FSETP.GEU.AND P2, PT, R14, 1.175494350822287508e-38, PT ;  /* 0x008000000e00780b */ /* 0x000fc40003f4e000 */
[C---:B-1----:R-:W-:Y:S02]  /*0220*/  FSETP.GT.AND P1, PT, R7.reuse, 8.50705917302346158658e+37, PT ;  /* 0x7e8000000700780b */ /* 0x042fe40003f24000 */
[----:B------:R-:W-:-:S07]  /*0230*/  FSETP.GEU.AND P3, PT, R7, 1.175494350822287508e-38, PT ;  /* 0x008000000700780b */ /* 0x000fce0003f6e000 */
[----:B------:R-:W-:-:S04]  /*0240*/  @P0 FMUL R14, R14, 0.25 ;  /* 0x3e8000000e0e0820 */ /* 0x000fc80000400000 */
[----:B------:R-:W-:Y:S01]  /*0250*/  @P1 FMUL R7, R7, 0.25 ;  /* 0x3e80000007071820 */ /* 0x000fe20000400000 */
[----:B------:R-:W-:-:S03]  /*0260*/  @!P2 FMUL R14, R14, 16777216 ;  /* 0x4b8000000e0ea820 */ /* 0x000fc60000400000 */
[----:B------:R-:W-:Y:S01]  /*0270*/  @!P3 FMUL R7, R7, 16777216 ;  /* 0x4b8000000707b820 */ /* 0x000fe20000400000 */
[----:B------:R-:W0:Y:S01]  /*0280*/  MUFU.RCP R6, R14 ;  /* 0x0000000e00067308 */ /* 0x000e220000001000 */
[C---:B------:R-:W-:Y:S02]  /*0290*/  FSEL R15, R2.reuse, 1, P0 ;  /* 0x3f800000020f7808 */ /* 0x040fe40000000000 */
[----:B------:R-:W-:-:S05]  /*02a0*/  FSEL R18, R2, 1, P1 ;  /* 0x3f80000002127808 */ /* 0x000fca0000800000 */
[----:B------:R-:W1:Y:S01]  /*02b0*/  MUFU.RCP R7, R7 ;  /* 0x0000000700077308 */ /* 0x000e620000001000 */
[----:B------:R-:W-:Y:S01]  /*02c0*/  @!P2 FMUL R15, R15, 16777216 ;  /* 0x4b8000000f0fa820 */ /* 0x000fe20000400000 */
[----:B------:R-:W-:-:S03]  /*02d0*/  @!P3 FMUL R18, R18, 16777216 ;  /* 0x4b8000001212b820 */ /* 0x000fc60000400000 */
[----:B0-----:R-:W-:Y:S02]  /*02e0*/  FMUL R6, R6, R15 ;  /* 0x0000000f06067220 */ /* 0x001fe40000400000 */
[----:B------:R-:W2:Y:S01]  /*02f0*/  LDG.E.EL.128 R12, desc[UR4][R12.64] ;  /* 0x000000040c0c7981 */ /* 0x000ea2000c2e1d00 */
[----:B-1----:R-:W-:-:S03]  /*0300*/  FMUL R3, R7, R18 ;  /* 0x0000001207037220 */ /* 0x002fc60000400000 */
[----:B------:R-:W2:Y:S01]  /*0310*/  LDG.E.EL.128 R16, desc[UR4][R16.64] ;  /* 0x0000000410107981 */ /* 0x000ea2000c2e1d00 */
[----:B------:R-:W-:Y:S01]  /*0320*/  FADD R7, R4, 9.9999997473787516356e-06 ;  /* 0x3727c5ac04077421 */ /* 0x000fe20000000000 */
[--C-:B----4-:R-:W-:Y:S01]  /*0330*/  FADD R4, R31, -R11.reuse ;  /* 0x8000000b1f047221 */ /* 0x110fe20000000000 */
[----:B-----5:R-:W-:Y:S01]  /*0340*/  FADD R20, R35, -R11 ;  /* 0x8000000b23147221 */ /* 0x020fe20000000000 */
[--C-:B------:R-:W-:Y:S01]  /*0350*/  FADD R21, R30, -R10.reuse ;  /* 0x8000000a1e157221 */ /* 0x100fe20000000000 */
[----:B------:R-:W-:Y:S01]  /*0360*/  FADD R23, R34, -R10 ;  /* 0x8000000a22177221 */ /* 0x000fe20000000000 */
[----:B------:R3:W0:Y:S01]  /*0370*/  MUFU.SQRT R36, R7 ;  /* 0x0000000700247308 */ /* 0x0006220000002000 */
[C---:B------:R-:W-:Y:S01]  /*0380*/  FMUL R4, R3.reuse, R4 ;  /* 0x0000000403047220 */ /* 0x040fe20000400000 */
[C---:B------:R-:W-:Y:S01]  /*0390*/  FMUL R21, R6.reuse, R21 ;  /* 0x0000001506157220 */ /* 0x040fe20000400000 */
[----:B------:R-:W-:Y:S01]  /*03a0*/  FMUL R23, R6, R23 ;  /* 0x0000001706177220 */ /* 0x000fe20000400000 */
[----:B------:R-:W-:Y:S01]  /*03b0*/  FMUL R10, R3, R20 ;  /* 0x00000014030a7220 */ /* 0x000fe20000400000 */
[----:B---3--:R-:W-:-:S05]  /*03c0*/  IMAD.WIDE R6, R0, 0x4, R24 ;  /* 0x0000000400067825 */ /* 0x008fca00078e0218 */
[----:B------:R-:W3:Y:S01]  /*03d0*/  LDG.E.128 R24, desc[UR4][R6.64+0x800] ;  /* 0x0008000406187981 */ /* 0x000ee2000c1e1d00 */
[C---:B0-----:R-:W-:Y:S02]  /*03e0*/  FSETP.GT.AND P0, PT, R36.reuse, 8.50705917302346158658e+37, PT ;  /* 0x7e8000002400780b */ /* 0x041fe40003f04000 */
[----:B------:R-:W-:-:S11]  /*03f0*/  FSETP.GEU.AND P1, PT, R36, 1.175494350822287508e-38, PT ;  /* 0x008000002400780b */ /* 0x000fd60003f2e000 */
[----:B------:R-:W-:-:S04]  /*0400*/  @P0 FMUL R36, R36, 0.25 ;  /* 0x3e80000024240820 */ /* 0x000fc80000400000 */
[----:B------:R-:W-:-:S04]  /*0410*/  @!P1 FMUL R36, R36, 16777216 ;  /* 0x4b80000024249820 */ /* 0x000fc80000400000 */
[----:B------:R-:W0:Y:S01]  /*0420*/  MUFU.RCP R11, R36 ;  /* 0x00000024000b7308 */ /* 0x000e220000001000 */
[----:B------:R-:W-:Y:S01]  /*0430*/  FADD R5, R5, 9.9999997473787516356e-06 ;  /* 0x3727c5ac05057421 */ /* 0x000fe20000000000 */
[C-C-:B--2---:R-:W-:Y:S01]  /*0440*/  FFMA R4, R15.reuse, R4, R19.reuse ;  /* 0x000000040f047223 */ /* 0x144fe20000000013 */
[----:B------:R-:W-:Y:S01]  /*0450*/  FFMA R10, R15, R10, R19 ;  /* 0x0000000a0f0a7223 */ /* 0x000fe20000000013 */
[C-C-:B------:R-:W-:Y:S01]  /*0460*/  FFMA R3, R14.reuse, R21, R18.reuse ;  /* 0x000000150e037223 */ /* 0x140fe20000000012 */
[----:B------:R-:W-:Y:S02]  /*0470*/  FFMA R15, R14, R23, R18 ;  /* 0x000000170e0f7223 */ /* 0x000fe40000000012 */
[----:B------:R1:W2:Y:S01]  /*0480*/  LDG.E.128 R20, desc[UR4][R6.64] ;  /* 0x0000000406147981 */ /* 0x0002a2000c1e1d00 */
[----:B------:R-:W-:-:S05]  /*0490*/  FSEL R14, R2, 1, P0 ;  /* 0x3f800000020e7808 */ /* 0x000fca0000000000 */
[----:B------:R-:W-:-:S04]  /*04a0*/  @!P1 FMUL R14, R14, 16777216 ;  /* 0x4b8000000e0e9820 */ /* 0x000fc80000400000 */
[----:B0-----:R-:W-:Y:S01]  /*04b0*/  FMUL R11, R11, R14 ;  /* 0x0000000e0b0b7220 */ /* 0x001fe20000400000 */
[----:B------:R-:W-:Y:S01]  /*04c0*/  FADD R32, R32, -R8 ;  /* 0x8000000820207221 */ /* 0x000fe20000000000 */
[----:B------:R-:W0:Y:S01]  /*04d0*/  MUFU.SQRT R14, R5 ;  /* 0x00000005000e7308 */ /* 0x000e220000002000 */
[----:B-1----:R-:W1:Y:S01]  /*04e0*/  LDC.64 R6, c[0x0][0x240] ;  /* 0x00009000ff067b82 */ /* 0x002e620000000a00 */
[C---:B0-----:R-:W-:Y:S02]  /*04f0*/  FSETP.GT.AND P0, PT, R14.reuse, 8.50705917302346158658e+37, PT ;  /* 0x7e8000000e00780b */ /* 0x041fe40003f04000 */
[----:B------:R-:W-:-:S11]  /*0500*/  FSETP.GEU.AND P1, PT, R14, 1.175494350822287508e-38, PT ;  /* 0x008000000e00780b */ /* 0x000fd60003f2e000 */
[----:B------:R-:W-:-:S04]  /*0510*/  @P0 FMUL R14, R14, 0.25 ;  /* 0x3e8000000e0e0820 */ /* 0x000fc80000400000 */
[----:B------:R-:W-:-:S06]  /*0520*/  @!P1 FMUL R14, R14, 16777216 ;  /* 0x4b8000000e0e9820 */ /* 0x000fcc0000400000 */
[----:B------:R-:W0:Y:S01]  /*0530*/  MUFU.RCP R14, R14 ;  /* 0x0000000e000e7308 */ /* 0x000e220000001000 */
[----:B------:R-:W-:Y:S01]  /*0540*/  FSEL R19, R2, 1, P0 ;  /* 0x3f80000002137808 */ /* 0x000fe20000000000 */
[----:B------:R-:W-:-:S04]  /*0550*/  FMUL R5, R11, R32 ;  /* 0x000000200b057220 */ /* 0x000fc80000400000 */
[----:B------:R-:W-:Y:S01]  /*0560*/  @!P1 FMUL R19, R19, 16777216 ;  /* 0x4b80000013139820 */ /* 0x000fe20000400000 */
[--C-:B------:R-:W-:Y:S01]  /*0570*/  FADD R33, R33, -R9.reuse ;  /* 0x8000000921217221 */ /* 0x100fe20000000000 */
[----:B------:R-:W-:Y:S01]  /*0580*/  FADD R28, R28, -R8 ;  /* 0x800000081c1c7221 */ /* 0x000fe20000000000 */
[----:B------:R-:W-:Y:S01]  /*0590*/  FADD R29, R29, -R9 ;  /* 0x800000091d1d7221 */ /* 0x000fe20000000000 */
[----:B------:R-:W-:Y:S01]  /*05a0*/  FFMA R5, R12, R5, R16 ;  /* 0x000000050c057223 */ /* 0x000fe20000000010 */
[----:B0-----:R-:W-:Y:S01]  /*05b0*/  FMUL R2, R14, R19 ;  /* 0x000000130e027220 */ /* 0x001fe20000400000 */
[----:B------:R-:W-:-:S03]  /*05c0*/  FMUL R11, R11, R28 ;  /* 0x0000001c0b0b7220 */ /* 0x000fc60000400000 */
[C---:B------:R-:W-:Y:S01]  /*05d0*/  FMUL R8, R2.reuse, R33 ;  /* 0x0000002102087220 */ /* 0x040fe20000400000 */
[----:B------:R-:W-:Y:S01]  /*05e0*/  FMUL R2, R2, R29 ;  /* 0x0000001d02027220 */ /* 0x000fe20000400000 */
[----:B------:R-:W-:Y:S02]  /*05f0*/  FFMA R11, R12, R11, R16 ;  /* 0x0000000b0c0b7223 */ /* 0x000fe40000000010 */
[C-C-:B------:R-:W-:Y:S01]  /*0600*/  FFMA R8, R13.reuse, R8, R17.reuse ;  /* 0x000000080d087223 */ /* 0x140fe20000000011 */
[----:B------:R-:W-:Y:S01]  /*0610*/  FFMA R2, R13, R2, R17 ;  /* 0x000000020d027223 */ /* 0x000fe20000000011 */
[----:B---3--:R-:W-:Y:S01]  /*0620*/  FSETP.GEU.AND P5, PT, R3, -R26, PT ;  /* 0x8000001a0300720b */ /* 0x008fe20003fae000 */
[----:B------:R-:W-:Y:S01]  /*0630*/  FADD R3, R26, R3 ;  /* 0x000000031a037221 */ /* 0x000fe20000000000 */
[----:B------:R-:W-:Y:S01]  /*0640*/  FSETP.GEU.AND P3, PT, R11, -R24, PT ;  /* 0x800000180b00720b */ /* 0x000fe20003f6e000 */
[----:B------:R-:W-:Y:S01]  /*0650*/  FADD R24, R24, R11 ;  /* 0x0000000b18187221 */ /* 0x000fe20000000000 */
[----:B------:R-:W-:Y:S01]  /*0660*/  FSETP.GEU.AND P4, PT, R2, -R25, PT ;  /* 0x800000190200720b */ /* 0x000fe20003f8e000 */
[----:B------:R-:W-:Y:S01]  /*0670*/  FADD R2, R25, R2 ;  /* 0x0000000219027221 */ /* 0x000fe20000000000 */
[----:B-1----:R-:W-:Y:S01]  /*0680*/  IMAD.WIDE R6, R0, 0x4, R6 ;  /* 0x0000000400067825 */ /* 0x002fe200078e0206 */
[----:B------:R-:W-:-:S02]  /*0690*/  SEL R26, R3, RZ, P5 ;  /* 0x000000ff031a7207 */ /* 0x000fc40002800000 */
[----:B------:R-:W-:Y:S02]  /*06a0*/  SEL R24, R24, RZ, P3 ;  /* 0x000000ff18187207 */ /* 0x000fe40001800000 */
[----:B------:R-:W-:Y:S02]  /*06b0*/  SEL R25, R2, RZ, P4 ;  /* 0x000000ff02197207 */ /* 0x000fe40002000000 */
[----:B--2---:R-:W-:Y:S01]  /*06c0*/  FSETP.GEU.AND P6, PT, R5, -R20, PT ;  /* 0x800000140500720b */ /* 0x004fe20003fce000 */
[----:B------:R-:W-:Y:S01]  /*06d0*/  FADD R5, R20, R5 ;  /* 0x0000000514057221 */ /* 0x000fe20000000000 */
[----:B------:R-:W-:Y:S01]  /*06e0*/  FSETP.GEU.AND P0, PT, R8, -R21, PT ;  /* 0x800000150800720b */ /* 0x000fe20003f0e000 */
[----:B------:R-:W-:Y:S01]  /*06f0*/  FADD R9, R21, R8 ;  /* 0x0000000815097221 */ /* 0x000fe20000000000 */
[----:B------:R-:W-:Y:S02]  /*0700*/  FSETP.GEU.AND P1, PT, R15, -R22, PT ;  /* 0x800000160f00720b */ /* 0x000fe40003f2e000 */
[----:B------:R-:W-:Y:S01]  /*0710*/  SEL R8, R5, RZ, P6 ;  /* 0x000000ff05087207 */ /* 0x000fe20003000000 */
[----:B------:R-:W-:Y:S01]  /*0720*/  FADD R15, R22, R15 ;  /* 0x0000000f160f7221 */ /* 0x000fe20000000000 */
[----:B------:R-:W-:Y:S01]  /*0730*/  FSETP.GEU.AND P2, PT, R10, -R23, PT ;  /* 0x800000170a00720b */ /* 0x000fe20003f4e000 */
[----:B------:R-:W-:Y:S01]  /*0740*/  FADD R23, R23, R10 ;  /* 0x0000000a17177221 */ /* 0x000fe20000000000 */
[----:B------:R-:W-:Y:S01]  /*0750*/  FSETP.GEU.AND P6, PT, R4, -R27, PT ;  /* 0x8000001b0400720b */ /* 0x000fe20003fce000 */
[----:B------:R-:W-:Y:S01]  /*0760*/  FADD R4, R27, R4 ;  /* 0x000000041b047221 */ /* 0x000fe20000000000 */
[----:B------:R-:W-:-:S02]  /*0770*/  SEL R9, R9, RZ, P0 ;  /* 0x000000ff09097207 */ /* 0x000fc40000000000 */
[----:B------:R-:W-:Y:S02]  /*0780*/  SEL R10, R15, RZ, P1 ;  /* 0x000000ff0f0a7207 */ /* 0x000fe40000800000 */
[----:B------:R-:W-:Y:S02]  /*0790*/  SEL R11, R23, RZ, P2 ;  /* 0x000000ff170b7207 */ /* 0x000fe40001000000 */
[----:B------:R-:W-:-:S03]  /*07a0*/  SEL R27, R4, RZ, P6 ;  /* 0x000000ff041b7207 */ /* 0x000fc60003000000 */
[----:B------:R-:W-:Y:S04]  /*07b0*/  STG.E.128 desc[UR4][R6.64], R8 ;  /* 0x0000000806007986 */ /* 0x000fe8000c101d04 */
[----:B------:R-:W-:Y:S01]  /*07c0*/  STG.E.128 desc[UR4][R6.64+0x800], R24 ;  /* 0x0008001806007986 */ /* 0x000fe2000c101d04 */
[----:B------:R-:W-:Y:S05]  /*07d0*/  EXIT ;  /* 0x000000000000794d */ /* 0x000fea0003800000 */
.L_x_0:
[----:B------:R-:W-:-:S00]  /*07e0*/  BRA `(.L_x_0) ;  /* 0xfffffffc00fc7947 */ /* 0x000fc0000383ffff */
[----:B------:R-:W-:-:S00]  /*07f0*/  NOP ;  /* 0x0000000000007918 */ /* 0x000fc00000000000 */
        /* <DEDUP_REMOVED lines=8> */
.L_x_1:


//--------------------- .nv.global.init           --------------------------
	.section	.nv.global.init,"aw",@progbits
.nv.global.init:
	.type		_$_str,@object
	.size		_$_str,(_$_str_$_2 - _$_str)
_$_str:
        /*0000*/ 	.byte	0x5f, 0x5f, 0x43, 0x55, 0x44, 0x41, 0x5f, 0x46, 0x54, 0x5a, 0x00
	.type		_$_str_$_2,@object
	.size		_$_str_$_2,(.L_1 - _$_str_$_2)
_$_str_$_2:
        /*000b*/ 	.byte	0x5f, 0x5f, 0x43, 0x55, 0x44, 0x41, 0x5f, 0x50, 0x52, 0x45, 0x43, 0x5f, 0x53, 0x51, 0x52, 0x54
        /*001b*/ 	.byte	0x00
.L_1:


//--------------------- .nv.constant0.triton_poi_fused__native_batch_norm_legit_no_training_add_relu_16 --------------------------
	.section	.nv.constant0.triton_poi_fused__native_batch_norm_legit_no_training_add_relu_16,"a",@progbits
	.sectionflags	@""
	.align	4
.nv.constant0.triton_poi_fused__native_batch_norm_legit_no_training_add_relu_16:
	.zero		588
